//
// Generated by NVIDIA NVVM Compiler
//
// Compiler Build ID: CL-36424714
// Cuda compilation tools, release 13.0, V13.0.88
// Based on NVVM 20.0.0
//

.version 9.0
.target sm_100
.address_size 64

	// .globl	_Z25sparseMatrixVectorProductiPKiS0_PKfS2_Pf

.visible .entry _Z25sparseMatrixVectorProductiPKiS0_PKfS2_Pf(
	.param .u32 _Z25sparseMatrixVectorProductiPKiS0_PKfS2_Pf_param_0,
	.param .u64 .ptr .align 1 _Z25sparseMatrixVectorProductiPKiS0_PKfS2_Pf_param_1,
	.param .u64 .ptr .align 1 _Z25sparseMatrixVectorProductiPKiS0_PKfS2_Pf_param_2,
	.param .u64 .ptr .align 1 _Z25sparseMatrixVectorProductiPKiS0_PKfS2_Pf_param_3,
	.param .u64 .ptr .align 1 _Z25sparseMatrixVectorProductiPKiS0_PKfS2_Pf_param_4,
	.param .u64 .ptr .align 1 _Z25sparseMatrixVectorProductiPKiS0_PKfS2_Pf_param_5
)
{
	.reg .pred 	%p<10>;
	.reg .b32 	%r<65>;
	.reg .b32 	%f<112>;
	.reg .b64 	%rd<89>;

	ld.param.u64 	%rd7, [_Z25sparseMatrixVectorProductiPKiS0_PKfS2_Pf_param_1];
	ld.param.u64 	%rd8, [_Z25sparseMatrixVectorProductiPKiS0_PKfS2_Pf_param_2];
	ld.param.u64 	%rd9, [_Z25sparseMatrixVectorProductiPKiS0_PKfS2_Pf_param_3];
	ld.param.u64 	%rd10, [_Z25sparseMatrixVectorProductiPKiS0_PKfS2_Pf_param_4];
	ld.param.u64 	%rd6, [_Z25sparseMatrixVectorProductiPKiS0_PKfS2_Pf_param_5];
	cvta.to.global.u64 	%rd1, %rd10;
	cvta.to.global.u64 	%rd2, %rd9;
	cvta.to.global.u64 	%rd3, %rd8;
	cvta.to.global.u64 	%rd11, %rd7;
	mov.u32 	%r23, %ctaid.x;
	mov.u32 	%r24, %ntid.x;
	mov.u32 	%r25, %tid.x;
	mad.lo.s32 	%r1, %r23, %r24, %r25;
	mul.wide.u32 	%rd12, %r1, 4;
	add.s64 	%rd13, %rd11, %rd12;
	ld.global.u32 	%r60, [%rd13];
	add.s32 	%r26, %r1, 1;
	mul.wide.u32 	%rd14, %r26, 4;
	add.s64 	%rd15, %rd11, %rd14;
	ld.global.u32 	%r3, [%rd15];
	setp.ge.s32 	%p1, %r60, %r3;
	mov.f32 	%f111, 0f00000000;
	@%p1 bra 	$L__BB0_13;
	sub.s32 	%r4, %r3, %r60;
	and.b32  	%r5, %r4, 15;
	sub.s32 	%r27, %r60, %r3;
	setp.gt.u32 	%p2, %r27, -16;
	mov.f32 	%f111, 0f00000000;
	@%p2 bra 	$L__BB0_4;
	and.b32  	%r28, %r4, -16;
	neg.s32 	%r58, %r28;
	add.s64 	%rd4, %rd3, 32;
	add.s64 	%rd5, %rd2, 32;
	mov.f32 	%f111, 0f00000000;
$L__BB0_3:
	.pragma "nounroll";
	mul.wide.s32 	%rd16, %r60, 4;
	add.s64 	%rd17, %rd4, %rd16;
	add.s64 	%rd18, %rd5, %rd16;
	ld.global.u32 	%r29, [%rd17+-32];
	ld.global.f32 	%f18, [%rd18+-32];
	mul.wide.s32 	%rd19, %r29, 4;
	add.s64 	%rd20, %rd1, %rd19;
	ld.global.f32 	%f19, [%rd20];
	fma.rn.f32 	%f20, %f18, %f19, %f111;
	ld.global.u32 	%r30, [%rd17+-28];
	ld.global.f32 	%f21, [%rd18+-28];
	mul.wide.s32 	%rd21, %r30, 4;
	add.s64 	%rd22, %rd1, %rd21;
	ld.global.f32 	%f22, [%rd22];
	fma.rn.f32 	%f23, %f21, %f22, %f20;
	ld.global.u32 	%r31, [%rd17+-24];
	ld.global.f32 	%f24, [%rd18+-24];
	mul.wide.s32 	%rd23, %r31, 4;
	add.s64 	%rd24, %rd1, %rd23;
	ld.global.f32 	%f25, [%rd24];
	fma.rn.f32 	%f26, %f24, %f25, %f23;
	ld.global.u32 	%r32, [%rd17+-20];
	ld.global.f32 	%f27, [%rd18+-20];
	mul.wide.s32 	%rd25, %r32, 4;
	add.s64 	%rd26, %rd1, %rd25;
	ld.global.f32 	%f28, [%rd26];
	fma.rn.f32 	%f29, %f27, %f28, %f26;
	ld.global.u32 	%r33, [%rd17+-16];
	ld.global.f32 	%f30, [%rd18+-16];
	mul.wide.s32 	%rd27, %r33, 4;
	add.s64 	%rd28, %rd1, %rd27;
	ld.global.f32 	%f31, [%rd28];
	fma.rn.f32 	%f32, %f30, %f31, %f29;
	ld.global.u32 	%r34, [%rd17+-12];
	ld.global.f32 	%f33, [%rd18+-12];
	mul.wide.s32 	%rd29, %r34, 4;
	add.s64 	%rd30, %rd1, %rd29;
	ld.global.f32 	%f34, [%rd30];
	fma.rn.f32 	%f35, %f33, %f34, %f32;
	ld.global.u32 	%r35, [%rd17+-8];
	ld.global.f32 	%f36, [%rd18+-8];
	mul.wide.s32 	%rd31, %r35, 4;
	add.s64 	%rd32, %rd1, %rd31;
	ld.global.f32 	%f37, [%rd32];
	fma.rn.f32 	%f38, %f36, %f37, %f35;
	ld.global.u32 	%r36, [%rd17+-4];
	ld.global.f32 	%f39, [%rd18+-4];
	mul.wide.s32 	%rd33, %r36, 4;
	add.s64 	%rd34, %rd1, %rd33;
	ld.global.f32 	%f40, [%rd34];
	fma.rn.f32 	%f41, %f39, %f40, %f38;
	ld.global.u32 	%r37, [%rd17];
	ld.global.f32 	%f42, [%rd18];
	mul.wide.s32 	%rd35, %r37, 4;
	add.s64 	%rd36, %rd1, %rd35;
	ld.global.f32 	%f43, [%rd36];
	fma.rn.f32 	%f44, %f42, %f43, %f41;
	ld.global.u32 	%r38, [%rd17+4];
	ld.global.f32 	%f45, [%rd18+4];
	mul.wide.s32 	%rd37, %r38, 4;
	add.s64 	%rd38, %rd1, %rd37;
	ld.global.f32 	%f46, [%rd38];
	fma.rn.f32 	%f47, %f45, %f46, %f44;
	ld.global.u32 	%r39, [%rd17+8];
	ld.global.f32 	%f48, [%rd18+8];
	mul.wide.s32 	%rd39, %r39, 4;
	add.s64 	%rd40, %rd1, %rd39;
	ld.global.f32 	%f49, [%rd40];
	fma.rn.f32 	%f50, %f48, %f49, %f47;
	ld.global.u32 	%r40, [%rd17+12];
	ld.global.f32 	%f51, [%rd18+12];
	mul.wide.s32 	%rd41, %r40, 4;
	add.s64 	%rd42, %rd1, %rd41;
	ld.global.f32 	%f52, [%rd42];
	fma.rn.f32 	%f53, %f51, %f52, %f50;
	ld.global.u32 	%r41, [%rd17+16];
	ld.global.f32 	%f54, [%rd18+16];
	mul.wide.s32 	%rd43, %r41, 4;
	add.s64 	%rd44, %rd1, %rd43;
	ld.global.f32 	%f55, [%rd44];
	fma.rn.f32 	%f56, %f54, %f55, %f53;
	ld.global.u32 	%r42, [%rd17+20];
	ld.global.f32 	%f57, [%rd18+20];
	mul.wide.s32 	%rd45, %r42, 4;
	add.s64 	%rd46, %rd1, %rd45;
	ld.global.f32 	%f58, [%rd46];
	fma.rn.f32 	%f59, %f57, %f58, %f56;
	ld.global.u32 	%r43, [%rd17+24];
	ld.global.f32 	%f60, [%rd18+24];
	mul.wide.s32 	%rd47, %r43, 4;
	add.s64 	%rd48, %rd1, %rd47;
	ld.global.f32 	%f61, [%rd48];
	fma.rn.f32 	%f62, %f60, %f61, %f59;
	ld.global.u32 	%r44, [%rd17+28];
	ld.global.f32 	%f63, [%rd18+28];
	mul.wide.s32 	%rd49, %r44, 4;
	add.s64 	%rd50, %rd1, %rd49;
	ld.global.f32 	%f64, [%rd50];
	fma.rn.f32 	%f111, %f63, %f64, %f62;
	add.s32 	%r60, %r60, 16;
	add.s32 	%r58, %r58, 16;
	setp.ne.s32 	%p3, %r58, 0;
	@%p3 bra 	$L__BB0_3;
$L__BB0_4:
	setp.eq.s32 	%p4, %r5, 0;
	@%p4 bra 	$L__BB0_13;
	and.b32  	%r12, %r4, 7;
	setp.lt.u32 	%p5, %r5, 8;
	@%p5 bra 	$L__BB0_7;
	mul.wide.s32 	%rd51, %r60, 4;
	add.s64 	%rd52, %rd3, %rd51;
	ld.global.u32 	%r45, [%rd52];
	add.s64 	%rd53, %rd2, %rd51;
	ld.global.f32 	%f66, [%rd53];
	mul.wide.s32 	%rd54, %r45, 4;
	add.s64 	%rd55, %rd1, %rd54;
	ld.global.f32 	%f67, [%rd55];
	fma.rn.f32 	%f68, %f66, %f67, %f111;
	ld.global.u32 	%r46, [%rd52+4];
	ld.global.f32 	%f69, [%rd53+4];
	mul.wide.s32 	%rd56, %r46, 4;
	add.s64 	%rd57, %rd1, %rd56;
	ld.global.f32 	%f70, [%rd57];
	fma.rn.f32 	%f71, %f69, %f70, %f68;
	ld.global.u32 	%r47, [%rd52+8];
	ld.global.f32 	%f72, [%rd53+8];
	mul.wide.s32 	%rd58, %r47, 4;
	add.s64 	%rd59, %rd1, %rd58;
	ld.global.f32 	%f73, [%rd59];
	fma.rn.f32 	%f74, %f72, %f73, %f71;
	ld.global.u32 	%r48, [%rd52+12];
	ld.global.f32 	%f75, [%rd53+12];
	mul.wide.s32 	%rd60, %r48, 4;
	add.s64 	%rd61, %rd1, %rd60;
	ld.global.f32 	%f76, [%rd61];
	fma.rn.f32 	%f77, %f75, %f76, %f74;
	ld.global.u32 	%r49, [%rd52+16];
	ld.global.f32 	%f78, [%rd53+16];
	mul.wide.s32 	%rd62, %r49, 4;
	add.s64 	%rd63, %rd1, %rd62;
	ld.global.f32 	%f79, [%rd63];
	fma.rn.f32 	%f80, %f78, %f79, %f77;
	ld.global.u32 	%r50, [%rd52+20];
	ld.global.f32 	%f81, [%rd53+20];
	mul.wide.s32 	%rd64, %r50, 4;
	add.s64 	%rd65, %rd1, %rd64;
	ld.global.f32 	%f82, [%rd65];
	fma.rn.f32 	%f83, %f81, %f82, %f80;
	ld.global.u32 	%r51, [%rd52+24];
	ld.global.f32 	%f84, [%rd53+24];
	mul.wide.s32 	%rd66, %r51, 4;
	add.s64 	%rd67, %rd1, %rd66;
	ld.global.f32 	%f85, [%rd67];
	fma.rn.f32 	%f86, %f84, %f85, %f83;
	ld.global.u32 	%r52, [%rd52+28];
	ld.global.f32 	%f87, [%rd53+28];
	mul.wide.s32 	%rd68, %r52, 4;
	add.s64 	%rd69, %rd1, %rd68;
	ld.global.f32 	%f88, [%rd69];
	fma.rn.f32 	%f111, %f87, %f88, %f86;
	add.s32 	%r60, %r60, 8;
$L__BB0_7:
	setp.eq.s32 	%p6, %r12, 0;
	@%p6 bra 	$L__BB0_13;
	and.b32  	%r15, %r4, 3;
	setp.lt.u32 	%p7, %r12, 4;
	@%p7 bra 	$L__BB0_10;
	mul.wide.s32 	%rd70, %r60, 4;
	add.s64 	%rd71, %rd3, %rd70;
	ld.global.u32 	%r53, [%rd71];
	add.s64 	%rd72, %rd2, %rd70;
	ld.global.f32 	%f90, [%rd72];
	mul.wide.s32 	%rd73, %r53, 4;
	add.s64 	%rd74, %rd1, %rd73;
	ld.global.f32 	%f91, [%rd74];
	fma.rn.f32 	%f92, %f90, %f91, %f111;
	ld.global.u32 	%r54, [%rd71+4];
	ld.global.f32 	%f93, [%rd72+4];
	mul.wide.s32 	%rd75, %r54, 4;
	add.s64 	%rd76, %rd1, %rd75;
	ld.global.f32 	%f94, [%rd76];
	fma.rn.f32 	%f95, %f93, %f94, %f92;
	ld.global.u32 	%r55, [%rd71+8];
	ld.global.f32 	%f96, [%rd72+8];
	mul.wide.s32 	%rd77, %r55, 4;
	add.s64 	%rd78, %rd1, %rd77;
	ld.global.f32 	%f97, [%rd78];
	fma.rn.f32 	%f98, %f96, %f97, %f95;
	ld.global.u32 	%r56, [%rd71+12];
	ld.global.f32 	%f99, [%rd72+12];
	mul.wide.s32 	%rd79, %r56, 4;
	add.s64 	%rd80, %rd1, %rd79;
	ld.global.f32 	%f100, [%rd80];
	fma.rn.f32 	%f111, %f99, %f100, %f98;
	add.s32 	%r60, %r60, 4;
$L__BB0_10:
	setp.eq.s32 	%p8, %r15, 0;
	@%p8 bra 	$L__BB0_13;
	neg.s32 	%r63, %r15;
$L__BB0_12:
	.pragma "nounroll";
	mul.wide.s32 	%rd81, %r60, 4;
	add.s64 	%rd82, %rd2, %rd81;
	add.s64 	%rd83, %rd3, %rd81;
	ld.global.u32 	%r57, [%rd83];
	ld.global.f32 	%f101, [%rd82];
	mul.wide.s32 	%rd84, %r57, 4;
	add.s64 	%rd85, %rd1, %rd84;
	ld.global.f32 	%f102, [%rd85];
	fma.rn.f32 	%f111, %f101, %f102, %f111;
	add.s32 	%r60, %r60, 1;
	add.s32 	%r63, %r63, 1;
	setp.ne.s32 	%p9, %r63, 0;
	@%p9 bra 	$L__BB0_12;
$L__BB0_13:
	cvta.to.global.u64 	%rd86, %rd6;
	add.s64 	%rd88, %rd86, %rd12;
	st.global.f32 	[%rd88], %f111;
	ret;

}


// ===== COMPILED SASS (sm_100) =====

	.target	sm_100

	.elftype	@"ET_EXEC"


//--------------------- .note.nv.tkinfo           --------------------------
	.section	.note.nv.tkinfo,"",@"SHT_NOTE"
	.sectionflags	@"SHF_NOTE_NV_TKINFO"
	.tkinfo
        /*0018*/ 	.word	0x00000002
        /*0030*/ 	.string	""
        /*0030*/ 	.string	"ptxas"
        /*0030*/ 	.string	"Cuda compilation tools, release 13.0, V13.0.88"
        /*0030*/ 	.string	"Build cuda_13.0.r13.0/compiler.36424714_0"
        /*0030*/ 	.string	"-arch sm_100 -m 64 "



//--------------------- .note.nv.cuinfo           --------------------------
	.section	.note.nv.cuinfo,"",@"SHT_NOTE"
	.sectionflags	@"SHF_NOTE_NV_CUINFO"
        /*0018*/ 	.short	0x0002
        /*001a*/ 	.short	0x0064
        /*001c*/ 	.short	0x0082
	.zero		2


//--------------------- .nv.info                  --------------------------
	.section	.nv.info,"",@"SHT_CUDA_INFO"
	.align	4


	//----- nvinfo : EIATTR_REGCOUNT
	.align		4
        /*0000*/ 	.byte	0x04, 0x2f
        /*0002*/ 	.short	(.L_1 - .L_0)
	.align		4
.L_0:
        /*0004*/ 	.word	index@(_Z25sparseMatrixVectorProductiPKiS0_PKfS2_Pf)
        /*0008*/ 	.word	0x00000020


	//----- nvinfo : EIATTR_FRAME_SIZE
	.align		4
.L_1:
        /*000c*/ 	.byte	0x04, 0x11
        /*000e*/ 	.short	(.L_3 - .L_2)
	.align		4
.L_2:
        /*0010*/ 	.word	index@(_Z25sparseMatrixVectorProductiPKiS0_PKfS2_Pf)
        /*0014*/ 	.word	0x00000000


	//----- nvinfo : EIATTR_MIN_STACK_SIZE
	.align		4
.L_3:
        /*0018*/ 	.byte	0x04, 0x12
        /*001a*/ 	.short	(.L_5 - .L_4)
	.align		4
.L_4:
        /*001c*/ 	.word	index@(_Z25sparseMatrixVectorProductiPKiS0_PKfS2_Pf)
        /*0020*/ 	.word	0x00000000
.L_5:


//--------------------- .nv.compat                --------------------------
	.section	.nv.compat,"",@"SHT_CUDA_COMPAT_INFO"
	.align	4
        /*0000*/ 	.byte	0x02, 0x09, 0x00, 0x00, 0x02, 0x02, 0x01, 0x00, 0x02, 0x05, 0x05, 0x00, 0x03, 0x07, 0x01, 0x01
        /*0010*/ 	.byte	0x02, 0x03, 0x00, 0x00, 0x02, 0x06, 0x01, 0x00, 0x04, 0x0b, 0x08, 0x00, 0x09, 0x00, 0x00, 0x00
        /*0020*/ 	.byte	0x00, 0x00, 0x00, 0x00


//--------------------- .nv.info._Z25sparseMatrixVectorProductiPKiS0_PKfS2_Pf --------------------------
	.section	.nv.info._Z25sparseMatrixVectorProductiPKiS0_PKfS2_Pf,"",@"SHT_CUDA_INFO"
	.sectionflags	@""
	.align	4


	//----- nvinfo : EIATTR_CUDA_API_VERSION
	.align		4
        /*0000*/ 	.byte	0x04, 0x37
        /*0002*/ 	.short	(.L_7 - .L_6)
.L_6:
        /*0004*/ 	.word	0x00000082


	//----- nvinfo : EIATTR_KPARAM_INFO
	.align		4
.L_7:
        /*0008*/ 	.byte	0x04, 0x17
        /*000a*/ 	.short	(.L_9 - .L_8)
.L_8:
        /*000c*/ 	.word	0x00000000
        /*0010*/ 	.short	0x0005
        /*0012*/ 	.short	0x0028
        /*0014*/ 	.byte	0x00, 0xf5, 0x21, 0x00


	//----- nvinfo : EIATTR_KPARAM_INFO
	.align		4
.L_9:
        /*0018*/ 	.byte	0x04, 0x17
        /*001a*/ 	.short	(.L_11 - .L_10)
.L_10:
        /*001c*/ 	.word	0x00000000
        /*0020*/ 	.short	0x0004
        /*0022*/ 	.short	0x0020
        /*0024*/ 	.byte	0x00, 0xf5, 0x21, 0x00


	//----- nvinfo : EIATTR_KPARAM_INFO
	.align		4
.L_11:
        /*0028*/ 	.byte	0x04, 0x17
        /*002a*/ 	.short	(.L_13 - .L_12)
.L_12:
        /*002c*/ 	.word	0x00000000
        /*0030*/ 	.short	0x0003
        /*0032*/ 	.short	0x0018
        /*0034*/ 	.byte	0x00, 0xf5, 0x21, 0x00


	//----- nvinfo : EIATTR_KPARAM_INFO
	.align		4
.L_13:
        /*0038*/ 	.byte	0x04, 0x17
        /*003a*/ 	.short	(.L_15 - .L_14)
.L_14:
        /*003c*/ 	.word	0x00000000
        /*0040*/ 	.short	0x0002
        /*0042*/ 	.short	0x0010
        /*0044*/ 	.byte	0x00, 0xf5, 0x21, 0x00


	//----- nvinfo : EIATTR_KPARAM_INFO
	.align		4
.L_15:
        /*0048*/ 	.byte	0x04, 0x17
        /*004a*/ 	.short	(.L_17 - .L_16)
.L_16:
        /*004c*/ 	.word	0x00000000
        /*0050*/ 	.short	0x0001
        /*0052*/ 	.short	0x0008
        /*0054*/ 	.byte	0x00, 0xf5, 0x21, 0x00


	//----- nvinfo : EIATTR_KPARAM_INFO
	.align		4
.L_17:
        /*0058*/ 	.byte	0x04, 0x17
        /*005a*/ 	.short	(.L_19 - .L_18)
.L_18:
        /*005c*/ 	.word	0x00000000
        /*0060*/ 	.short	0x0000
        /*0062*/ 	.short	0x0000
        /*0064*/ 	.byte	0x00, 0xf0, 0x11, 0x00


	//----- nvinfo : EIATTR_SPARSE_MMA_MASK
	.align		4
.L_19:
        /*0068*/ 	.byte	0x03, 0x50
        /*006a*/ 	.short	0x0000


	//----- nvinfo : EIATTR_MAXREG_COUNT
	.align		4
        /*006c*/ 	.byte	0x03, 0x1b
        /*006e*/ 	.short	0x00ff


	//----- nvinfo : EIATTR_MERCURY_ISA_VERSION
	.align		4
        /*0070*/ 	.byte	0x03, 0x5f
        /*0072*/ 	.short	0x0101


	//----- nvinfo : EIATTR_VRC_CTA_INIT_COUNT
	.align		4
        /*0074*/ 	.byte	0x02, 0x4a
	.zero		1
	.zero		1


	//----- nvinfo : EIATTR_EXIT_INSTR_OFFSETS
	.align		4
        /*0078*/ 	.byte	0x04, 0x1c
        /*007a*/ 	.short	(.L_21 - .L_20)


	//   ....[0]....
.L_20:
        /*007c*/ 	.word	0x00000e30


	//----- nvinfo : EIATTR_CRS_STACK_SIZE
	.align		4
.L_21:
        /*0080*/ 	.byte	0x04, 0x1e
        /*0082*/ 	.short	(.L_23 - .L_22)
.L_22:
        /*0084*/ 	.word	0x00000000


	//----- nvinfo : EIATTR_CBANK_PARAM_SIZE
	.align		4
.L_23:
        /*0088*/ 	.byte	0x03, 0x19
        /*008a*/ 	.short	0x0030


	//----- nvinfo : EIATTR_PARAM_CBANK
	.align		4
        /*008c*/ 	.byte	0x04, 0x0a
        /*008e*/ 	.short	(.L_25 - .L_24)
	.align		4
.L_24:
        /*0090*/ 	.word	index@(.nv.constant0._Z25sparseMatrixVectorProductiPKiS0_PKfS2_Pf)
        /*0094*/ 	.short	0x0380
        /*0096*/ 	.short	0x0030


	//----- nvinfo : EIATTR_SW_WAR
	.align		4
.L_25:
        /*0098*/ 	.byte	0x04, 0x36
        /*009a*/ 	.short	(.L_27 - .L_26)
.L_26:
        /*009c*/ 	.word	0x00000008
.L_27:


//--------------------- .nv.callgraph             --------------------------
	.section	.nv.callgraph,"",@"SHT_CUDA_CALLGRAPH"
	.align	4
	.sectionentsize	8
	.align		4
        /*0000*/ 	.word	0x00000000
	.align		4
        /*0004*/ 	.word	0xffffffff
	.align		4
        /*0008*/ 	.word	0x00000000
	.align		4
        /*000c*/ 	.word	0xfffffffe
	.align		4
        /*0010*/ 	.word	0x00000000
	.align		4
        /*0014*/ 	.word	0xfffffffd
	.align		4
        /*0018*/ 	.word	0x00000000
	.align		4
        /*001c*/ 	.word	0xfffffffc


//--------------------- .text._Z25sparseMatrixVectorProductiPKiS0_PKfS2_Pf --------------------------
	.section	.text._Z25sparseMatrixVectorProductiPKiS0_PKfS2_Pf,"ax",@progbits
	.align	128
        .global         _Z25sparseMatrixVectorProductiPKiS0_PKfS2_Pf
        .type           _Z25sparseMatrixVectorProductiPKiS0_PKfS2_Pf,@function
        .size           _Z25sparseMatrixVectorProductiPKiS0_PKfS2_Pf,(.L_x_11 - _Z25sparseMatrixVectorProductiPKiS0_PKfS2_Pf)
        .other          _Z25sparseMatrixVectorProductiPKiS0_PKfS2_Pf,@"STO_CUDA_ENTRY STV_DEFAULT"
_Z25sparseMatrixVectorProductiPKiS0_PKfS2_Pf:
.text._Z25sparseMatrixVectorProductiPKiS0_PKfS2_Pf:
[----:B------:R-:W-:Y:S01]  /*0000*/  LDC R1, c[0x0][0x37c] ;  /* 0x0000df00ff017b82 */ /* 0x000fe20000000800 */
[----:B------:R-:W0:Y:S07]  /*0010*/  S2R R3, SR_TID.X ;  /* 0x0000000000037919 */ /* 0x000e2e0000002100 */
[----:B------:R-:W0:Y:S01]  /*0020*/  S2UR UR6, SR_CTAID.X ;  /* 0x00000000000679c3 */ /* 0x000e220000002500 */
[----:B------:R-:W1:Y:S07]  /*0030*/  LDCU.64 UR4, c[0x0][0x358] ;  /* 0x00006b00ff0477ac */ /* 0x000e6e0008000a00 */
[----:B------:R-:W0:Y:S08]  /*0040*/  LDC R0, c[0x0][0x360] ;  /* 0x0000d800ff007b82 */ /* 0x000e300000000800 */
[----:B------:R-:W2:Y:S01]  /*0050*/  LDC.64 R4, c[0x0][0x388] ;  /* 0x0000e200ff047b82 */ /* 0x000ea20000000a00 */
[----:B0-----:R-:W-:-:S05]  /*0060*/  IMAD R0, R0, UR6, R3 ;  /* 0x0000000600007c24 */ /* 0x001fca000f8e0203 */
[C---:B------:R-:W-:Y:S01]  /*0070*/  IADD3 R7, PT, PT, R0.reuse, 0x1, RZ ;  /* 0x0000000100077810 */ /* 0x040fe20007ffe0ff */
[----:B--2---:R-:W-:-:S04]  /*0080*/  IMAD.WIDE.U32 R2, R0, 0x4, R4 ;  /* 0x0000000400027825 */ /* 0x004fc800078e0004 */
[----:B------:R-:W-:Y:S02]  /*0090*/  IMAD.WIDE.U32 R4, R7, 0x4, R4 ;  /* 0x0000000407047825 */ /* 0x000fe400078e0004 */
[----:B-1----:R-:W2:Y:S04]  /*00a0*/  LDG.E R3, desc[UR4][R2.64] ;  /* 0x0000000402037981 */ /* 0x002ea8000c1e1900 */
[----:B------:R-:W2:Y:S01]  /*00b0*/  LDG.E R8, desc[UR4][R4.64] ;  /* 0x0000000404087981 */ /* 0x000ea2000c1e1900 */
[----:B------:R-:W-:Y:S01]  /*00c0*/  BSSY.RECONVERGENT B0, `(.L_x_0) ;  /* 0x00000d3000007945 */ /* 0x000fe20003800200 */
[----:B------:R-:W-:Y:S01]  /*00d0*/  HFMA2 R6, -RZ, RZ, 0, 0 ;  /* 0x00000000ff067431 */ /* 0x000fe200000001ff */
[----:B--2---:R-:W-:-:S13]  /*00e0*/  ISETP.GE.AND P0, PT, R3, R8, PT ;  /* 0x000000080300720c */ /* 0x004fda0003f06270 */
[----:B------:R-:W-:Y:S05]  /*00f0*/  @P0 BRA `(.L_x_1) ;  /* 0x0000000c003c0947 */ /* 0x000fea0003800000 */
[CC--:B------:R-:W-:Y:S01]  /*0100*/  IADD3 R4, PT, PT, R8.reuse, -R3.reuse, RZ ;  /* 0x8000000308047210 */ /* 0x0c0fe20007ffe0ff */
[----:B------:R-:W-:Y:S01]  /*0110*/  BSSY.RECONVERGENT B1, `(.L_x_2) ;  /* 0x0000067000017945 */ /* 0x000fe20003800200 */
[----:B------:R-:W-:Y:S02]  /*0120*/  IADD3 R8, PT, PT, -R8, R3, RZ ;  /* 0x0000000308087210 */ /* 0x000fe40007ffe1ff */
[----:B------:R-:W-:Y:S02]  /*0130*/  LOP3.LUT R5, R4, 0xf, RZ, 0xc0, !PT ;  /* 0x0000000f04057812 */ /* 0x000fe400078ec0ff */
[----:B------:R-:W-:Y:S02]  /*0140*/  ISETP.GT.U32.AND P1, PT, R8, -0x10, PT ;  /* 0xfffffff00800780c */ /* 0x000fe40003f24070 */
[----:B------:R-:W-:Y:S02]  /*0150*/  ISETP.NE.AND P0, PT, R5, RZ, PT ;  /* 0x000000ff0500720c */ /* 0x000fe40003f05270 */
[----:B------:R-:W-:-:S09]  /*0160*/  MOV R6, RZ ;  /* 0x000000ff00067202 */ /* 0x000fd20000000f00 */
[----:B------:R-:W-:Y:S05]  /*0170*/  @P1 BRA `(.L_x_3) ;  /* 0x0000000400801947 */ /* 0x000fea0003800000 */
[----:B------:R-:W0:Y:S01]  /*0180*/  LDC.64 R12, c[0x0][0x390] ;  /* 0x0000e400ff0c7b82 */ /* 0x000e220000000a00 */
[----:B------:R-:W-:Y:S02]  /*0190*/  LOP3.LUT R2, R4, 0xfffffff0, RZ, 0xc0, !PT ;  /* 0xfffffff004027812 */ /* 0x000fe400078ec0ff */
[----:B------:R-:W-:Y:S02]  /*01a0*/  MOV R6, RZ ;  /* 0x000000ff00067202 */ /* 0x000fe40000000f00 */
[----:B------:R-:W-:-:S03]  /*01b0*/  IADD3 R2, PT, PT, -R2, RZ, RZ ;  /* 0x000000ff02027210 */ /* 0x000fc60007ffe1ff */
[----:B------:R-:W1:Y:S01]  /*01c0*/  LDC.64 R14, c[0x0][0x398] ;  /* 0x0000e600ff0e7b82 */ /* 0x000e620000000a00 */
[----:B0-----:R-:W-:-:S04]  /*01d0*/  IADD3 R12, P1, PT, R12, 0x20, RZ ;  /* 0x000000200c0c7810 */ /* 0x001fc80007f3e0ff */
[----:B------:R-:W-:Y:S02]  /*01e0*/  IADD3.X R13, PT, PT, RZ, R13, RZ, P1, !PT ;  /* 0x0000000dff0d7210 */ /* 0x000fe40000ffe4ff */
[----:B-1----:R-:W-:-:S04]  /*01f0*/  IADD3 R14, P2, PT, R14, 0x20, RZ ;  /* 0x000000200e0e7810 */ /* 0x002fc80007f5e0ff */
[----:B------:R-:W-:-:S09]  /*0200*/  IADD3.X R15, PT, PT, RZ, R15, RZ, P2, !PT ;  /* 0x0000000fff0f7210 */ /* 0x000fd200017fe4ff */
.L_x_4:
[C---:B------:R-:W-:Y:S01]  /*0210*/  IMAD.WIDE R20, R3.reuse, 0x4, R12 ;  /* 0x0000000403147825 */ /* 0x040fe200078e020c */
[----:B------:R-:W0:Y:S04]  /*0220*/  LDC.64 R16, c[0x0][0x3a0] ;  /* 0x0000e800ff107b82 */ /* 0x000e280000000a00 */
[----:B------:R-:W0:Y:S04]  /*0230*/  LDG.E R11, desc[UR4][R20.64+-0x20] ;  /* 0xffffe004140b7981 */ /* 0x000e28000c1e1900 */
[----:B------:R-:W2:Y:S04]  /*0240*/  LDG.E R23, desc[UR4][R20.64+-0x1c] ;  /* 0xffffe40414177981 */ /* 0x000ea8000c1e1900 */
[----:B------:R-:W3:Y:S01]  /*0250*/  LDG.E R9, desc[UR4][R20.64+-0x18] ;  /* 0xffffe80414097981 */ /* 0x000ee2000c1e1900 */
[----:B------:R-:W-:-:S03]  /*0260*/  IMAD.WIDE R26, R3, 0x4, R14 ;  /* 0x00000004031a7825 */ /* 0x000fc600078e020e */
[----:B------:R-:W4:Y:S04]  /*0270*/  LDG.E R25, desc[UR4][R20.64+-0x14] ;  /* 0xffffec0414197981 */ /* 0x000f28000c1e1900 */
[----:B------:R-:W5:Y:S04]  /*0280*/  LDG.E R19, desc[UR4][R26.64+-0x20] ;  /* 0xffffe0041a137981 */ /* 0x000f68000c1e1900 */
[----:B------:R-:W5:Y:S04]  /*0290*/  LDG.E R18, desc[UR4][R26.64+-0x1c] ;  /* 0xffffe4041a127981 */ /* 0x000f68000c1e1900 */
[----:B------:R-:W5:Y:S01]  /*02a0*/  LDG.E R29, desc[UR4][R20.64+-0x10] ;  /* 0xfffff004141d7981 */ /* 0x000f62000c1e1900 */
[----:B0-----:R-:W-:-:S06]  /*02b0*/  IMAD.WIDE R10, R11, 0x4, R16 ;  /* 0x000000040b0a7825 */ /* 0x001fcc00078e0210 */
[----:B------:R-:W5:Y:S01]  /*02c0*/  LDG.E R10, desc[UR4][R10.64] ;  /* 0x000000040a0a7981 */ /* 0x000f62000c1e1900 */
[----:B--2---:R-:W-:-:S05]  /*02d0*/  IMAD.WIDE R22, R23, 0x4, R16 ;  /* 0x0000000417167825 */ /* 0x004fca00078e0210 */
[----:B------:R-:W2:Y:S01]  /*02e0*/  LDG.E R7, desc[UR4][R22.64] ;  /* 0x0000000416077981 */ /* 0x000ea2000c1e1900 */
[----:B---3--:R-:W-:-:S03]  /*02f0*/  IMAD.WIDE R8, R9, 0x4, R16 ;  /* 0x0000000409087825 */ /* 0x008fc600078e0210 */
[----:B------:R-:W3:Y:S01]  /*0300*/  LDG.E R11, desc[UR4][R26.64+-0x18] ;  /* 0xffffe8041a0b7981 */ /* 0x000ee2000c1e1900 */
[----:B----4-:R-:W-:-:S03]  /*0310*/  IMAD.WIDE R24, R25, 0x4, R16 ;  /* 0x0000000419187825 */ /* 0x010fc600078e0210 */
[----:B------:R-:W3:Y:S04]  /*0320*/  LDG.E R8, desc[UR4][R8.64] ;  /* 0x0000000408087981 */ /* 0x000ee8000c1e1900 */
[----:B------:R-:W4:Y:S04]  /*0330*/  LDG.E R23, desc[UR4][R20.64+-0xc] ;  /* 0xfffff40414177981 */ /* 0x000f28000c1e1900 */
[----:B------:R-:W4:Y:S01]  /*0340*/  LDG.E R9, desc[UR4][R20.64+-0x8] ;  /* 0xfffff80414097981 */ /* 0x000f22000c1e1900 */
[----:B-----5:R-:W-:-:S03]  /*0350*/  FFMA R28, R19, R10, R6 ;  /* 0x0000000a131c7223 */ /* 0x020fc60000000006 */
[----:B------:R-:W5:Y:S04]  /*0360*/  LDG.E R6, desc[UR4][R24.64] ;  /* 0x0000000418067981 */ /* 0x000f68000c1e1900 */
[----:B------:R-:W5:Y:S01]  /*0370*/  LDG.E R19, desc[UR4][R26.64+-0x14] ;  /* 0xffffec041a137981 */ /* 0x000f62000c1e1900 */
[----:B--2---:R-:W-:Y:S01]  /*0380*/  FFMA R22, R18, R7, R28 ;  /* 0x0000000712167223 */ /* 0x004fe2000000001c */
[----:B------:R-:W-:Y:S02]  /*0390*/  IMAD.WIDE R28, R29, 0x4, R16 ;  /* 0x000000041d1c7825 */ /* 0x000fe400078e0210 */
[----:B------:R-:W2:Y:S04]  /*03a0*/  LDG.E R10, desc[UR4][R20.64+-0x4] ;  /* 0xfffffc04140a7981 */ /* 0x000ea8000c1e1900 */
[----:B------:R-:W2:Y:S04]  /*03b0*/  LDG.E R29, desc[UR4][R28.64] ;  /* 0x000000041c1d7981 */ /* 0x000ea8000c1e1900 */
[----:B------:R-:W2:Y:S04]  /*03c0*/  LDG.E R18, desc[UR4][R26.64+-0x10] ;  /* 0xfffff0041a127981 */ /* 0x000ea8000c1e1900 */
[----:B------:R-:W2:Y:S01]  /*03d0*/  LDG.E R7, desc[UR4][R20.64] ;  /* 0x0000000414077981 */ /* 0x000ea2000c1e1900 */
[----:B---3--:R-:W-:Y:S01]  /*03e0*/  FFMA R8, R11, R8, R22 ;  /* 0x000000080b087223 */ /* 0x008fe20000000016 */
[----:B----4-:R-:W-:-:S02]  /*03f0*/  IMAD.WIDE R22, R23, 0x4, R16 ;  /* 0x0000000417167825 */ /* 0x010fc400078e0210 */
[----:B------:R-:W3:Y:S04]  /*0400*/  LDG.E R11, desc[UR4][R20.64+0x4] ;  /* 0x00000404140b7981 */ /* 0x000ee8000c1e1900 */
[----:B------:R-:W4:Y:S04]  /*0410*/  LDG.E R23, desc[UR4][R22.64] ;  /* 0x0000000416177981 */ /* 0x000f28000c1e1900 */
[----:B------:R-:W4:Y:S04]  /*0420*/  LDG.E R25, desc[UR4][R26.64+-0xc] ;  /* 0xfffff4041a197981 */ /* 0x000f28000c1e1900 */
[----:B------:R-:W4:Y:S04]  /*0430*/  LDG.E R28, desc[UR4][R26.64+-0x8] ;  /* 0xfffff8041a1c7981 */ /* 0x000f28000c1e1900 */
[----:B------:R-:W4:Y:S04]  /*0440*/  LDG.E R22, desc[UR4][R20.64+0x8] ;  /* 0x0000080414167981 */ /* 0x000f28000c1e1900 */
[----:B------:R-:W4:Y:S01]  /*0450*/  LDG.E R24, desc[UR4][R26.64+0x4] ;  /* 0x000004041a187981 */ /* 0x000f22000c1e1900 */
[----:B-----5:R-:W-:Y:S01]  /*0460*/  FFMA R6, R19, R6, R8 ;  /* 0x0000000613067223 */ /* 0x020fe20000000008 */
[----:B------:R-:W-:-:S05]  /*0470*/  IMAD.WIDE R8, R9, 0x4, R16 ;  /* 0x0000000409087825 */ /* 0x000fca00078e0210 */
[----:B------:R0:W5:Y:S01]  /*0480*/  LDG.E R19, desc[UR4][R8.64] ;  /* 0x0000000408137981 */ /* 0x000162000c1e1900 */
[----:B--2---:R-:W-:-:S03]  /*0490*/  FFMA R18, R18, R29, R6 ;  /* 0x0000001d12127223 */ /* 0x004fc60000000006 */
[----:B------:R-:W2:Y:S01]  /*04a0*/  LDG.E R29, desc[UR4][R20.64+0x1c] ;  /* 0x00001c04141d7981 */ /* 0x000ea2000c1e1900 */
[----:B0-----:R-:W-:-:S04]  /*04b0*/  IMAD.WIDE R8, R10, 0x4, R16 ;  /* 0x000000040a087825 */ /* 0x001fc800078e0210 */
[--C-:B------:R-:W-:Y:S02]  /*04c0*/  IMAD.WIDE R6, R7, 0x4, R16.reuse ;  /* 0x0000000407067825 */ /* 0x100fe400078e0210 */
[----:B------:R-:W2:Y:S02]  /*04d0*/  LDG.E R8, desc[UR4][R8.64] ;  /* 0x0000000408087981 */ /* 0x000ea4000c1e1900 */
[----:B---3--:R-:W-:Y:S02]  /*04e0*/  IMAD.WIDE R10, R11, 0x4, R16 ;  /* 0x000000040b0a7825 */ /* 0x008fe400078e0210 */
[----:B------:R-:W3:Y:S02]  /*04f0*/  LDG.E R6, desc[UR4][R6.64] ;  /* 0x0000000406067981 */ /* 0x000ee4000c1e1900 */
[----:B----4-:R-:W-:Y:S02]  /*0500*/  FFMA R23, R25, R23, R18 ;  /* 0x0000001719177223 */ /* 0x010fe40000000012 */
[----:B------:R-:W4:Y:S04]  /*0510*/  LDG.E R10, desc[UR4][R10.64] ;  /* 0x000000040a0a7981 */ /* 0x000f28000c1e1900 */
[----:B------:R-:W2:Y:S04]  /*0520*/  LDG.E R9, desc[UR4][R26.64+-0x4] ;  /* 0xfffffc041a097981 */ /* 0x000ea8000c1e1900 */
[----:B------:R-:W3:Y:S04]  /*0530*/  LDG.E R7, desc[UR4][R26.64] ;  /* 0x000000041a077981 */ /* 0x000ee8000c1e1900 */
[----:B------:R-:W4:Y:S04]  /*0540*/  LDG.E R18, desc[UR4][R20.64+0xc] ;  /* 0x00000c0414127981 */ /* 0x000f28000c1e1900 */
[----:B------:R-:W4:Y:S04]  /*0550*/  LDG.E R25, desc[UR4][R20.64+0x14] ;  /* 0x0000140414197981 */ /* 0x000f28000c1e1900 */
[----:B------:R-:W4:Y:S01]  /*0560*/  LDG.E R11, desc[UR4][R26.64+0x18] ;  /* 0x000018041a0b7981 */ /* 0x000f22000c1e1900 */
[----:B-----5:R-:W-:-:S03]  /*0570*/  FFMA R28, R28, R19, R23 ;  /* 0x000000131c1c7223 */ /* 0x020fc60000000017 */
[----:B------:R-:W5:Y:S04]  /*0580*/  LDG.E R23, desc[UR4][R20.64+0x10] ;  /* 0x0000100414177981 */ /* 0x000f68000c1e1900 */
[----:B------:R0:W5:Y:S02]  /*0590*/  LDG.E R19, desc[UR4][R20.64+0x18] ;  /* 0x0000180414137981 */ /* 0x000164000c1e1900 */
[----:B0-----:R-:W-:-:S04]  /*05a0*/  IMAD.WIDE R20, R22, 0x4, R16 ;  /* 0x0000000416147825 */ /* 0x001fc800078e0210 */
[----:B--2---:R-:W-:Y:S02]  /*05b0*/  FFMA R8, R9, R8, R28 ;  /* 0x0000000809087223 */ /* 0x004fe4000000001c */
[----:B------:R-:W2:Y:S02]  /*05c0*/  LDG.E R9, desc[UR4][R26.64+0x10] ;  /* 0x000010041a097981 */ /* 0x000ea4000c1e1900 */
[----:B---3--:R-:W-:Y:S02]  /*05d0*/  FFMA R7, R7, R6, R8 ;  /* 0x0000000607077223 */ /* 0x008fe40000000008 */
[----:B------:R-:W3:Y:S02]  /*05e0*/  LDG.E R8, desc[UR4][R26.64+0xc] ;  /* 0x00000c041a087981 */ /* 0x000ee4000c1e1900 */
[----:B----4-:R-:W-:Y:S02]  /*05f0*/  FFMA R6, R24, R10, R7 ;  /* 0x0000000a18067223 */ /* 0x010fe40000000007 */
[----:B------:R-:W4:Y:S04]  /*0600*/  LDG.E R7, desc[UR4][R26.64+0x8] ;  /* 0x000008041a077981 */ /* 0x000f28000c1e1900 */
[----:B------:R-:W2:Y:S04]  /*0610*/  LDG.E R10, desc[UR4][R26.64+0x14] ;  /* 0x000014041a0a7981 */ /* 0x000ea8000c1e1900 */
[----:B------:R-:W2:Y:S01]  /*0620*/  LDG.E R26, desc[UR4][R26.64+0x1c] ;  /* 0x00001c041a1a7981 */ /* 0x000ea2000c1e1900 */
[----:B------:R-:W-:-:S06]  /*0630*/  IMAD.WIDE R24, R25, 0x4, R16 ;  /* 0x0000000419187825 */ /* 0x000fcc00078e0210 */
[----:B------:R-:W2:Y:S04]  /*0640*/  LDG.E R25, desc[UR4][R24.64] ;  /* 0x0000000418197981 */ /* 0x000ea8000c1e1900 */
[----:B------:R0:W4:Y:S02]  /*0650*/  LDG.E R27, desc[UR4][R20.64] ;  /* 0x00000004141b7981 */ /* 0x000124000c1e1900 */
[----:B0-----:R-:W-:-:S06]  /*0660*/  IMAD.WIDE R20, R18, 0x4, R16 ;  /* 0x0000000412147825 */ /* 0x001fcc00078e0210 */
[----:B------:R-:W3:Y:S01]  /*0670*/  LDG.E R21, desc[UR4][R20.64] ;  /* 0x0000000414157981 */ /* 0x000ee2000c1e1900 */
[----:B-----5:R-:W-:-:S04]  /*0680*/  IMAD.WIDE R22, R23, 0x4, R16 ;  /* 0x0000000417167825 */ /* 0x020fc800078e0210 */
[--C-:B------:R-:W-:Y:S02]  /*0690*/  IMAD.WIDE R18, R19, 0x4, R16.reuse ;  /* 0x0000000413127825 */ /* 0x100fe400078e0210 */
[----:B------:R-:W2:Y:S02]  /*06a0*/  LDG.E R22, desc[UR4][R22.64] ;  /* 0x0000000416167981 */ /* 0x000ea4000c1e1900 */
[----:B------:R-:W-:Y:S02]  /*06b0*/  IMAD.WIDE R16, R29, 0x4, R16 ;  /* 0x000000041d107825 */ /* 0x000fe400078e0210 */
[----:B------:R-:W5:Y:S04]  /*06c0*/  LDG.E R18, desc[UR4][R18.64] ;  /* 0x0000000412127981 */ /* 0x000f68000c1e1900 */
[----:B------:R-:W5:Y:S01]  /*06d0*/  LDG.E R16, desc[UR4][R16.64] ;  /* 0x0000000410107981 */ /* 0x000f62000c1e1900 */
[----:B------:R-:W-:-:S04]  /*06e0*/  IADD3 R2, PT, PT, R2, 0x10, RZ ;  /* 0x0000001002027810 */ /* 0x000fc80007ffe0ff */
[----:B------:R-:W-:Y:S02]  /*06f0*/  ISETP.NE.AND P1, PT, R2, RZ, PT ;  /* 0x000000ff0200720c */ /* 0x000fe40003f25270 */
[----:B------:R-:W-:Y:S01]  /*0700*/  IADD3 R3, PT, PT, R3, 0x10, RZ ;  /* 0x0000001003037810 */ /* 0x000fe20007ffe0ff */
[----:B----4-:R-:W-:-:S04]  /*0710*/  FFMA R7, R7, R27, R6 ;  /* 0x0000001b07077223 */ /* 0x010fc80000000006 */
[----:B---3--:R-:W-:-:S04]  /*0720*/  FFMA R8, R8, R21, R7 ;  /* 0x0000001508087223 */ /* 0x008fc80000000007 */
[----:B--2---:R-:W-:-:S04]  /*0730*/  FFMA R9, R9, R22, R8 ;  /* 0x0000001609097223 */ /* 0x004fc80000000008 */
[----:B------:R-:W-:-:S04]  /*0740*/  FFMA R10, R10, R25, R9 ;  /* 0x000000190a0a7223 */ /* 0x000fc80000000009 */
[----:B-----5:R-:W-:-:S04]  /*0750*/  FFMA R11, R11, R18, R10 ;  /* 0x000000120b0b7223 */ /* 0x020fc8000000000a */
[----:B------:R-:W-:Y:S01]  /*0760*/  FFMA R6, R26, R16, R11 ;  /* 0x000000101a067223 */ /* 0x000fe2000000000b */
[----:B------:R-:W-:Y:S06]  /*0770*/  @P1 BRA `(.L_x_4) ;  /* 0xfffffff800a41947 */ /* 0x000fec000383ffff */
.L_x_3:
[----:B------:R-:W-:Y:S05]  /*0780*/  BSYNC.RECONVERGENT B1 ;  /* 0x0000000000017941 */ /* 0x000fea0003800200 */
.L_x_2:
[----:B------:R-:W-:Y:S05]  /*0790*/  @!P0 BRA `(.L_x_1) ;  /* 0x0000000400948947 */ /* 0x000fea0003800000 */
[----:B------:R-:W-:Y:S01]  /*07a0*/  ISETP.GE.U32.AND P0, PT, R5, 0x8, PT ;  /* 0x000000080500780c */ /* 0x000fe20003f06070 */
[----:B------:R-:W-:Y:S01]  /*07b0*/  BSSY.RECONVERGENT B1, `(.L_x_5) ;  /* 0x0000032000017945 */ /* 0x000fe20003800200 */
[----:B------:R-:W-:-:S04]  /*07c0*/  LOP3.LUT R24, R4, 0x7, RZ, 0xc0, !PT ;  /* 0x0000000704187812 */ /* 0x000fc800078ec0ff */
[----:B------:R-:W-:-:S07]  /*07d0*/  ISETP.NE.AND P1, PT, R24, RZ, PT ;  /* 0x000000ff1800720c */ /* 0x000fce0003f25270 */
[----:B------:R-:W-:Y:S06]  /*07e0*/  @!P0 BRA `(.L_x_6) ;  /* 0x0000000000b88947 */ /* 0x000fec0003800000 */
[----:B------:R-:W0:Y:S08]  /*07f0*/  LDC.64 R20, c[0x0][0x390] ;  /* 0x0000e400ff147b82 */ /* 0x000e300000000a00 */
[----:B------:R-:W1:Y:S08]  /*0800*/  LDC.64 R10, c[0x0][0x3a0] ;  /* 0x0000e800ff0a7b82 */ /* 0x000e700000000a00 */
[----:B------:R-:W2:Y:S01]  /*0810*/  LDC.64 R8, c[0x0][0x398] ;  /* 0x0000e600ff087b82 */ /* 0x000ea20000000a00 */
[----:B0-----:R-:W-:-:S05]  /*0820*/  IMAD.WIDE R20, R3, 0x4, R20 ;  /* 0x0000000403147825 */ /* 0x001fca00078e0214 */
[----:B------:R-:W1:Y:S04]  /*0830*/  LDG.E R29, desc[UR4][R20.64] ;  /* 0x00000004141d7981 */ /* 0x000e68000c1e1900 */
[----:B------:R-:W3:Y:S04]  /*0840*/  LDG.E R27, desc[UR4][R20.64+0x4] ;  /* 0x00000404141b7981 */ /* 0x000ee8000c1e1900 */
[----:B------:R-:W4:Y:S04]  /*0850*/  LDG.E R25, desc[UR4][R20.64+0x8] ;  /* 0x0000080414197981 */ /* 0x000f28000c1e1900 */
[----:B------:R-:W5:Y:S04]  /*0860*/  LDG.E R13, desc[UR4][R20.64+0xc] ;  /* 0x00000c04140d7981 */ /* 0x000f68000c1e1900 */
[----:B------:R-:W5:Y:S04]  /*0870*/  LDG.E R15, desc[UR4][R20.64+0x10] ;  /* 0x00001004140f7981 */ /* 0x000f68000c1e1900 */
[----:B------:R-:W5:Y:S04]  /*0880*/  LDG.E R17, desc[UR4][R20.64+0x14] ;  /* 0x0000140414117981 */ /* 0x000f68000c1e1900 */
[----:B------:R-:W5:Y:S04]  /*0890*/  LDG.E R19, desc[UR4][R20.64+0x18] ;  /* 0x0000180414137981 */ /* 0x000f68000c1e1900 */
[----:B------:R4:W5:Y:S01]  /*08a0*/  LDG.E R23, desc[UR4][R20.64+0x1c] ;  /* 0x00001c0414177981 */ /* 0x000962000c1e1900 */
[----:B--2---:R-:W-:-:S05]  /*08b0*/  IMAD.WIDE R8, R3, 0x4, R8 ;  /* 0x0000000403087825 */ /* 0x004fca00078e0208 */
[----:B------:R-:W2:Y:S04]  /*08c0*/  LDG.E R7, desc[UR4][R8.64] ;  /* 0x0000000408077981 */ /* 0x000ea8000c1e1900 */
[----:B------:R-:W2:Y:S01]  /*08d0*/  LDG.E R22, desc[UR4][R8.64+0x8] ;  /* 0x0000080408167981 */ /* 0x000ea2000c1e1900 */
[----:B-1----:R-:W-:-:S04]  /*08e0*/  IMAD.WIDE R28, R29, 0x4, R10 ;  /* 0x000000041d1c7825 */ /* 0x002fc800078e020a */
[--C-:B---3--:R-:W-:Y:S01]  /*08f0*/  IMAD.WIDE R26, R27, 0x4, R10.reuse ;  /* 0x000000041b1a7825 */ /* 0x108fe200078e020a */
[----:B------:R-:W2:Y:S03]  /*0900*/  LDG.E R5, desc[UR4][R28.64] ;  /* 0x000000041c057981 */ /* 0x000ea6000c1e1900 */
[--C-:B----4-:R-:W-:Y:S01]  /*0910*/  IMAD.WIDE R20, R25, 0x4, R10.reuse ;  /* 0x0000000419147825 */ /* 0x110fe200078e020a */
[----:B------:R-:W3:Y:S04]  /*0920*/  LDG.E R2, desc[UR4][R26.64] ;  /* 0x000000041a027981 */ /* 0x000ee8000c1e1900 */
[----:B------:R-:W3:Y:S01]  /*0930*/  LDG.E R25, desc[UR4][R8.64+0x4] ;  /* 0x0000040408197981 */ /* 0x000ee2000c1e1900 */
[----:B-----5:R-:W-:-:S03]  /*0940*/  IMAD.WIDE R12, R13, 0x4, R10 ;  /* 0x000000040d0c7825 */ /* 0x020fc600078e020a */
[----:B------:R-:W4:Y:S01]  /*0950*/  LDG.E R21, desc[UR4][R20.64] ;  /* 0x0000000414157981 */ /* 0x000f22000c1e1900 */
[----:B------:R-:W-:-:S03]  /*0960*/  IMAD.WIDE R14, R15, 0x4, R10 ;  /* 0x000000040f0e7825 */ /* 0x000fc600078e020a */
[----:B------:R-:W5:Y:S01]  /*0970*/  LDG.E R13, desc[UR4][R12.64] ;  /* 0x000000040c0d7981 */ /* 0x000f62000c1e1900 */
[----:B------:R-:W-:-:S03]  /*0980*/  IMAD.WIDE R16, R17, 0x4, R10 ;  /* 0x0000000411107825 */ /* 0x000fc600078e020a */
[----:B------:R-:W5:Y:S01]  /*0990*/  LDG.E R28, desc[UR4][R8.64+0xc] ;  /* 0x00000c04081c7981 */ /* 0x000f62000c1e1900 */
[----:B------:R-:W-:-:S03]  /*09a0*/  IMAD.WIDE R18, R19, 0x4, R10 ;  /* 0x0000000413127825 */ /* 0x000fc600078e020a */
[----:B------:R-:W5:Y:S04]  /*09b0*/  LDG.E R14, desc[UR4][R14.64] ;  /* 0x000000040e0e7981 */ /* 0x000f68000c1e1900 */
[----:B------:R-:W5:Y:S01]  /*09c0*/  LDG.E R29, desc[UR4][R8.64+0x10] ;  /* 0x00001004081d7981 */ /* 0x000f62000c1e1900 */
[----:B------:R-:W-:-:S03]  /*09d0*/  IMAD.WIDE R10, R23, 0x4, R10 ;  /* 0x00000004170a7825 */ /* 0x000fc600078e020a */
[----:B------:R-:W5:Y:S04]  /*09e0*/  LDG.E R17, desc[UR4][R16.64] ;  /* 0x0000000410117981 */ /* 0x000f68000c1e1900 */
[----:B------:R-:W5:Y:S04]  /*09f0*/  LDG.E R26, desc[UR4][R8.64+0x14] ;  /* 0x00001404081a7981 */ /* 0x000f68000c1e1900 */
[----:B------:R-:W5:Y:S04]  /*0a00*/  LDG.E R18, desc[UR4][R18.64] ;  /* 0x0000000412127981 */ /* 0x000f68000c1e1900 */
[----:B------:R-:W5:Y:S04]  /*0a10*/  LDG.E R23, desc[UR4][R8.64+0x18] ;  /* 0x0000180408177981 */ /* 0x000f68000c1e1900 */
[----:B------:R-:W5:Y:S04]  /*0a20*/  LDG.E R12, desc[UR4][R8.64+0x1c] ;  /* 0x00001c04080c7981 */ /* 0x000f68000c1e1900 */
[----:B------:R-:W5:Y:S01]  /*0a30*/  LDG.E R10, desc[UR4][R10.64] ;  /* 0x000000040a0a7981 */ /* 0x000f62000c1e1900 */
[----:B------:R-:W-:Y:S01]  /*0a40*/  IADD3 R3, PT, PT, R3, 0x8, RZ ;  /* 0x0000000803037810 */ /* 0x000fe20007ffe0ff */
[----:B--2---:R-:W-:-:S04]  /*0a50*/  FFMA R6, R7, R5, R6 ;  /* 0x0000000507067223 */ /* 0x004fc80000000006 */
[----:B---3--:R-:W-:-:S04]  /*0a60*/  FFMA R25, R25, R2, R6 ;  /* 0x0000000219197223 */ /* 0x008fc80000000006 */
[----:B----4-:R-:W-:-:S04]  /*0a70*/  FFMA R21, R22, R21, R25 ;  /* 0x0000001516157223 */ /* 0x010fc80000000019 */
[----:B-----5:R-:W-:-:S04]  /*0a80*/  FFMA R28, R28, R13, R21 ;  /* 0x0000000d1c1c7223 */ /* 0x020fc80000000015 */
[----:B------:R-:W-:-:S04]  /*0a90*/  FFMA R29, R29, R14, R28 ;  /* 0x0000000e1d1d7223 */ /* 0x000fc8000000001c */
[----:B------:R-:W-:-:S04]  /*0aa0*/  FFMA R26, R26, R17, R29 ;  /* 0x000000111a1a7223 */ /* 0x000fc8000000001d */
[----:B------:R-:W-:-:S04]  /*0ab0*/  FFMA R23, R23, R18, R26 ;  /* 0x0000001217177223 */ /* 0x000fc8000000001a */
[----:B------:R-:W-:-:S07]  /*0ac0*/  FFMA R6, R12, R10, R23 ;  /* 0x0000000a0c067223 */ /* 0x000fce0000000017 */
.L_x_6:
[----:B------:R-:W-:Y:S05]  /*0ad0*/  BSYNC.RECONVERGENT B1 ;  /* 0x0000000000017941 */ /* 0x000fea0003800200 */
.L_x_5:
[----:B------:R-:W-:Y:S05]  /*0ae0*/  @!P1 BRA `(.L_x_1) ;  /* 0x0000000000c09947 */ /* 0x000fea0003800000 */
[----:B------:R-:W-:Y:S01]  /*0af0*/  ISETP.GE.U32.AND P0, PT, R24, 0x4, PT ;  /* 0x000000041800780c */ /* 0x000fe20003f06070 */
[----:B------:R-:W-:Y:S01]  /*0b00*/  BSSY.RECONVERGENT B1, `(.L_x_7) ;  /* 0x000001e000017945 */ /* 0x000fe20003800200 */
[----:B------:R-:W-:-:S04]  /*0b10*/  LOP3.LUT R4, R4, 0x3, RZ, 0xc0, !PT ;  /* 0x0000000304047812 */ /* 0x000fc800078ec0ff */
[----:B------:R-:W-:-:S07]  /*0b20*/  ISETP.NE.AND P1, PT, R4, RZ, PT ;  /* 0x000000ff0400720c */ /* 0x000fce0003f25270 */
[----:B------:R-:W-:Y:S06]  /*0b30*/  @!P0 BRA `(.L_x_8) ;  /* 0x0000000000688947 */ /* 0x000fec0003800000 */
[----:B------:R-:W0:Y:S08]  /*0b40*/  LDC.64 R8, c[0x0][0x390] ;  /* 0x0000e400ff087b82 */ /* 0x000e300000000a00 */
[----:B------:R-:W1:Y:S01]  /*0b50*/  LDC.64 R10, c[0x0][0x398] ;  /* 0x0000e600ff0a7b82 */ /* 0x000e620000000a00 */
[----:B0-----:R-:W-:-:S07]  /*0b60*/  IMAD.WIDE R12, R3, 0x4, R8 ;  /* 0x00000004030c7825 */ /* 0x001fce00078e0208 */
[----:B------:R-:W0:Y:S01]  /*0b70*/  LDC.64 R8, c[0x0][0x3a0] ;  /* 0x0000e800ff087b82 */ /* 0x000e220000000a00 */
[----:B------:R-:W0:Y:S04]  /*0b80*/  LDG.E R15, desc[UR4][R12.64] ;  /* 0x000000040c0f7981 */ /* 0x000e28000c1e1900 */
[----:B------:R-:W2:Y:S04]  /*0b90*/  LDG.E R17, desc[UR4][R12.64+0x4] ;  /* 0x000004040c117981 */ /* 0x000ea8000c1e1900 */
[----:B------:R-:W3:Y:S04]  /*0ba0*/  LDG.E R19, desc[UR4][R12.64+0x8] ;  /* 0x000008040c137981 */ /* 0x000ee8000c1e1900 */
[----:B------:R-:W4:Y:S01]  /*0bb0*/  LDG.E R7, desc[UR4][R12.64+0xc] ;  /* 0x00000c040c077981 */ /* 0x000f22000c1e1900 */
[----:B-1----:R-:W-:-:S05]  /*0bc0*/  IMAD.WIDE R10, R3, 0x4, R10 ;  /* 0x00000004030a7825 */ /* 0x002fca00078e020a */
[----:B------:R-:W5:Y:S04]  /*0bd0*/  LDG.E R5, desc[UR4][R10.64] ;  /* 0x000000040a057981 */ /* 0x000f68000c1e1900 */
[----:B------:R-:W5:Y:S04]  /*0be0*/  LDG.E R2, desc[UR4][R10.64+0x4] ;  /* 0x000004040a027981 */ /* 0x000f68000c1e1900 */
[----:B------:R-:W5:Y:S01]  /*0bf0*/  LDG.E R13, desc[UR4][R10.64+0xc] ;  /* 0x00000c040a0d7981 */ /* 0x000f62000c1e1900 */
[----:B0-----:R-:W-:-:S04]  /*0c00*/  IMAD.WIDE R14, R15, 0x4, R8 ;  /* 0x000000040f0e7825 */ /* 0x001fc800078e0208 */
[--C-:B--2---:R-:W-:Y:S02]  /*0c10*/  IMAD.WIDE R16, R17, 0x4, R8.reuse ;  /* 0x0000000411107825 */ /* 0x104fe400078e0208 */
[----:B------:R-:W5:Y:S02]  /*0c20*/  LDG.E R14, desc[UR4][R14.64] ;  /* 0x000000040e0e7981 */ /* 0x000f64000c1e1900 */
[--C-:B---3--:R-:W-:Y:S02]  /*0c30*/  IMAD.WIDE R18, R19, 0x4, R8.reuse ;  /* 0x0000000413127825 */ /* 0x108fe400078e0208 */
[----:B------:R-:W2:Y:S02]  /*0c40*/  LDG.E R16, desc[UR4][R16.64] ;  /* 0x0000000410107981 */ /* 0x000ea4000c1e1900 */
[----:B----4-:R-:W-:Y:S02]  /*0c50*/  IMAD.WIDE R8, R7, 0x4, R8 ;  /* 0x0000000407087825 */ /* 0x010fe400078e0208 */
[----:B------:R-:W3:Y:S04]  /*0c60*/  LDG.E R18, desc[UR4][R18.64] ;  /* 0x0000000412127981 */ /* 0x000ee8000c1e1900 */
[----:B------:R-:W3:Y:S04]  /*0c70*/  LDG.E R7, desc[UR4][R10.64+0x8] ;  /* 0x000008040a077981 */ /* 0x000ee8000c1e1900 */
[----:B------:R-:W4:Y:S01]  /*0c80*/  LDG.E R8, desc[UR4][R8.64] ;  /* 0x0000000408087981 */ /* 0x000f22000c1e1900 */
[----:B------:R-:W-:Y:S01]  /*0c90*/  IADD3 R3, PT, PT, R3, 0x4, RZ ;  /* 0x0000000403037810 */ /* 0x000fe20007ffe0ff */
[----:B-----5:R-:W-:-:S04]  /*0ca0*/  FFMA R5, R5, R14, R6 ;  /* 0x0000000e05057223 */ /* 0x020fc80000000006 */
[----:B--2---:R-:W-:-:S04]  /*0cb0*/  FFMA R2, R2, R16, R5 ;  /* 0x0000001002027223 */ /* 0x004fc80000000005 */
[----:B---3--:R-:W-:-:S04]  /*0cc0*/  FFMA R2, R7, R18, R2 ;  /* 0x0000001207027223 */ /* 0x008fc80000000002 */
[----:B----4-:R-:W-:-:S07]  /*0cd0*/  FFMA R6, R13, R8, R2 ;  /* 0x000000080d067223 */ /* 0x010fce0000000002 */
.L_x_8:
[----:B------:R-:W-:Y:S05]  /*0ce0*/  BSYNC.RECONVERGENT B1 ;  /* 0x0000000000017941 */ /* 0x000fea0003800200 */
.L_x_7:
[----:B------:R-:W-:Y:S05]  /*0cf0*/  @!P1 BRA `(.L_x_1) ;  /* 0x00000000003c9947 */ /* 0x000fea0003800000 */
[----:B------:R-:W0:Y:S01]  /*0d00*/  LDC.64 R16, c[0x0][0x3a0] ;  /* 0x0000e800ff107b82 */ /* 0x000e220000000a00 */
[----:B------:R-:W-:-:S07]  /*0d10*/  IADD3 R2, PT, PT, -R4, RZ, RZ ;  /* 0x000000ff04027210 */ /* 0x000fce0007ffe1ff */
[----:B------:R-:W1:Y:S08]  /*0d20*/  LDC.64 R14, c[0x0][0x390] ;  /* 0x0000e400ff0e7b82 */ /* 0x000e700000000a00 */
[----:B------:R-:W2:Y:S02]  /*0d30*/  LDC.64 R12, c[0x0][0x398] ;  /* 0x0000e600ff0c7b82 */ /* 0x000ea40000000a00 */
.L_x_9:
[----:B-1----:R-:W-:-:S06]  /*0d40*/  IMAD.WIDE R8, R3, 0x4, R14 ;  /* 0x0000000403087825 */ /* 0x002fcc00078e020e */
[----:B------:R-:W0:Y:S01]  /*0d50*/  LDG.E R9, desc[UR4][R8.64] ;  /* 0x0000000408097981 */ /* 0x000e22000c1e1900 */
[----:B--2---:R-:W-:-:S06]  /*0d60*/  IMAD.WIDE R4, R3, 0x4, R12 ;  /* 0x0000000403047825 */ /* 0x004fcc00078e020c */
[----:B------:R-:W2:Y:S01]  /*0d70*/  LDG.E R5, desc[UR4][R4.64] ;  /* 0x0000000404057981 */ /* 0x000ea2000c1e1900 */
[----:B------:R-:W-:Y:S01]  /*0d80*/  IADD3 R2, PT, PT, R2, 0x1, RZ ;  /* 0x0000000102027810 */ /* 0x000fe20007ffe0ff */
[----:B0-----:R-:W-:-:S06]  /*0d90*/  IMAD.WIDE R10, R9, 0x4, R16 ;  /* 0x00000004090a7825 */ /* 0x001fcc00078e0210 */
[----:B------:R-:W2:Y:S01]  /*0da0*/  LDG.E R10, desc[UR4][R10.64] ;  /* 0x000000040a0a7981 */ /* 0x000ea2000c1e1900 */
[----:B------:R-:W-:Y:S02]  /*0db0*/  ISETP.NE.AND P0, PT, R2, RZ, PT ;  /* 0x000000ff0200720c */ /* 0x000fe40003f05270 */
[----:B------:R-:W-:Y:S01]  /*0dc0*/  IADD3 R3, PT, PT, R3, 0x1, RZ ;  /* 0x0000000103037810 */ /* 0x000fe20007ffe0ff */
[----:B--2---:R-:W-:-:S10]  /*0dd0*/  FFMA R6, R5, R10, R6 ;  /* 0x0000000a05067223 */ /* 0x004fd40000000006 */
[----:B------:R-:W-:Y:S05]  /*0de0*/  @P0 BRA `(.L_x_9) ;  /* 0xfffffffc00d40947 */ /* 0x000fea000383ffff */
.L_x_1:
[----:B------:R-:W-:Y:S05]  /*0df0*/  BSYNC.RECONVERGENT B0 ;  /* 0x0000000000007941 */ /* 0x000fea0003800200 */
.L_x_0:
[----:B------:R-:W0:Y:S02]  /*0e00*/  LDC.64 R2, c[0x0][0x3a8] ;  /* 0x0000ea00ff027b82 */ /* 0x000e240000000a00 */
[----:B0-----:R-:W-:-:S05]  /*0e10*/  IMAD.WIDE.U32 R2, R0, 0x4, R2 ;  /* 0x0000000400027825 */ /* 0x001fca00078e0002 */
[----:B------:R-:W-:Y:S01]  /*0e20*/  STG.E desc[UR4][R2.64], R6 ;  /* 0x0000000602007986 */ /* 0x000fe2000c101904 */
[----:B------:R-:W-:Y:S05]  /*0e30*/  EXIT ;  /* 0x000000000000794d */ /* 0x000fea0003800000 */
.L_x_10:
[----:B------:R-:W-:-:S00]  /*0e40*/  BRA `(.L_x_10) ;  /* 0xfffffffc00fc7947 */ /* 0x000fc0000383ffff */
[----:B------:R-:W-:-:S00]  /*0e50*/  NOP ;  /* 0x0000000000007918 */ /* 0x000fc00000000000 */
        /* <DEDUP_REMOVED lines=10> */
.L_x_11:


//--------------------- .nv.shared.reserved.0     --------------------------
	.section	.nv.shared.reserved.0,"aw",@nobits
	.weak		__nv_reservedSMEM_offset_0_alias
	.size		__nv_reservedSMEM_offset_0_alias, 0, 64
	.other		__nv_reservedSMEM_offset_0_alias,@"STO_CUDA_RESERVED_SHARED STV_DEFAULT"
__nv_reservedSMEM_offset_0_alias:
	.zero		0
	.zero		64


//--------------------- .nv.constant0._Z25sparseMatrixVectorProductiPKiS0_PKfS2_Pf --------------------------
	.section	.nv.constant0._Z25sparseMatrixVectorProductiPKiS0_PKfS2_Pf,"a",@progbits
	.sectionflags	@""
	.align	4
.nv.constant0._Z25sparseMatrixVectorProductiPKiS0_PKfS2_Pf:
	.zero		944


//--------------------- SYMBOLS --------------------------

	.type		.nv.reservedSmem.offset0,@object
	.size		.nv.reservedSmem.offset0,0x4
